//
// Generated by NVIDIA NVVM Compiler
//
// Compiler Build ID: CL-36424714
// Cuda compilation tools, release 13.0, V13.0.88
// Based on NVVM 20.0.0
//

.version 9.0
.target sm_100
.address_size 64

	// .globl	_Z13rotateScatterPKfPffii

.visible .entry _Z13rotateScatterPKfPffii(
	.param .u64 .ptr .align 1 _Z13rotateScatterPKfPffii_param_0,
	.param .u64 .ptr .align 1 _Z13rotateScatterPKfPffii_param_1,
	.param .f32 _Z13rotateScatterPKfPffii_param_2,
	.param .u32 _Z13rotateScatterPKfPffii_param_3,
	.param .u32 _Z13rotateScatterPKfPffii_param_4
)
{


	ret;

}


// ===== COMPILED SASS (sm_100) =====

	.target	sm_100

	.elftype	@"ET_EXEC"


//--------------------- .note.nv.tkinfo           --------------------------
	.section	.note.nv.tkinfo,"",@"SHT_NOTE"
	.sectionflags	@"SHF_NOTE_NV_TKINFO"
	.tkinfo
        /*0018*/ 	.word	0x00000002
        /*0030*/ 	.string	""
        /*0030*/ 	.string	"ptxas"
        /*0030*/ 	.string	"Cuda compilation tools, release 13.0, V13.0.88"
        /*0030*/ 	.string	"Build cuda_13.0.r13.0/compiler.36424714_0"
        /*0030*/ 	.string	"-arch sm_100 -m 64 "



//--------------------- .note.nv.cuinfo           --------------------------
	.section	.note.nv.cuinfo,"",@"SHT_NOTE"
	.sectionflags	@"SHF_NOTE_NV_CUINFO"
        /*0018*/ 	.short	0x0002
        /*001a*/ 	.short	0x0064
        /*001c*/ 	.short	0x0082
	.zero		2


//--------------------- .nv.info                  --------------------------
	.section	.nv.info,"",@"SHT_CUDA_INFO"
	.align	4


	//----- nvinfo : EIATTR_REGCOUNT
	.align		4
        /*0000*/ 	.byte	0x04, 0x2f
        /*0002*/ 	.short	(.L_1 - .L_0)
	.align		4
.L_0:
        /*0004*/ 	.word	index@(_Z13rotateScatterPKfPffii)
        /*0008*/ 	.word	0x00000004


	//----- nvinfo : EIATTR_FRAME_SIZE
	.align		4
.L_1:
        /*000c*/ 	.byte	0x04, 0x11
        /*000e*/ 	.short	(.L_3 - .L_2)
	.align		4
.L_2:
        /*0010*/ 	.word	index@(_Z13rotateScatterPKfPffii)
        /*0014*/ 	.word	0x00000000


	//----- nvinfo : EIATTR_MIN_STACK_SIZE
	.align		4
.L_3:
        /*0018*/ 	.byte	0x04, 0x12
        /*001a*/ 	.short	(.L_5 - .L_4)
	.align		4
.L_4:
        /*001c*/ 	.word	index@(_Z13rotateScatterPKfPffii)
        /*0020*/ 	.word	0x00000000
.L_5:


//--------------------- .nv.compat                --------------------------
	.section	.nv.compat,"",@"SHT_CUDA_COMPAT_INFO"
	.align	4
        /*0000*/ 	.byte	0x02, 0x09, 0x00, 0x00, 0x02, 0x02, 0x01, 0x00, 0x02, 0x05, 0x05, 0x00, 0x03, 0x07, 0x01, 0x01
        /*0010*/ 	.byte	0x02, 0x03, 0x00, 0x00, 0x02, 0x06, 0x01, 0x00, 0x04, 0x0b, 0x08, 0x00, 0x09, 0x00, 0x00, 0x00
        /*0020*/ 	.byte	0x00, 0x00, 0x00, 0x00


//--------------------- .nv.info._Z13rotateScatterPKfPffii --------------------------
	.section	.nv.info._Z13rotateScatterPKfPffii,"",@"SHT_CUDA_INFO"
	.sectionflags	@""
	.align	4


	//----- nvinfo : EIATTR_CUDA_API_VERSION
	.align		4
        /*0000*/ 	.byte	0x04, 0x37
        /*0002*/ 	.short	(.L_7 - .L_6)
.L_6:
        /*0004*/ 	.word	0x00000082


	//----- nvinfo : EIATTR_KPARAM_INFO
	.align		4
.L_7:
        /*0008*/ 	.byte	0x04, 0x17
        /*000a*/ 	.short	(.L_9 - .L_8)
.L_8:
        /*000c*/ 	.word	0x00000000
        /*0010*/ 	.short	0x0004
        /*0012*/ 	.short	0x0018
        /*0014*/ 	.byte	0x00, 0xf0, 0x11, 0x00


	//----- nvinfo : EIATTR_KPARAM_INFO
	.align		4
.L_9:
        /*0018*/ 	.byte	0x04, 0x17
        /*001a*/ 	.short	(.L_11 - .L_10)
.L_10:
        /*001c*/ 	.word	0x00000000
        /*0020*/ 	.short	0x0003
        /*0022*/ 	.short	0x0014
        /*0024*/ 	.byte	0x00, 0xf0, 0x11, 0x00


	//----- nvinfo : EIATTR_KPARAM_INFO
	.align		4
.L_11:
        /*0028*/ 	.byte	0x04, 0x17
        /*002a*/ 	.short	(.L_13 - .L_12)
.L_12:
        /*002c*/ 	.word	0x00000000
        /*0030*/ 	.short	0x0002
        /*0032*/ 	.short	0x0010
        /*0034*/ 	.byte	0x00, 0xf0, 0x11, 0x00


	//----- nvinfo : EIATTR_KPARAM_INFO
	.align		4
.L_13:
        /*0038*/ 	.byte	0x04, 0x17
        /*003a*/ 	.short	(.L_15 - .L_14)
.L_14:
        /*003c*/ 	.word	0x00000000
        /*0040*/ 	.short	0x0001
        /*0042*/ 	.short	0x0008
        /*0044*/ 	.byte	0x00, 0xf5, 0x21, 0x00


	//----- nvinfo : EIATTR_KPARAM_INFO
	.align		4
.L_15:
        /*0048*/ 	.byte	0x04, 0x17
        /*004a*/ 	.short	(.L_17 - .L_16)
.L_16:
        /*004c*/ 	.word	0x00000000
        /*0050*/ 	.short	0x0000
        /*0052*/ 	.short	0x0000
        /*0054*/ 	.byte	0x00, 0xf5, 0x21, 0x00


	//----- nvinfo : EIATTR_SPARSE_MMA_MASK
	.align		4
.L_17:
        /*0058*/ 	.byte	0x03, 0x50
        /*005a*/ 	.short	0x0000


	//----- nvinfo : EIATTR_MAXREG_COUNT
	.align		4
        /*005c*/ 	.byte	0x03, 0x1b
        /*005e*/ 	.short	0x00ff


	//----- nvinfo : EIATTR_MERCURY_ISA_VERSION
	.align		4
        /*0060*/ 	.byte	0x03, 0x5f
        /*0062*/ 	.short	0x0101


	//----- nvinfo : EIATTR_VRC_CTA_INIT_COUNT
	.align		4
        /*0064*/ 	.byte	0x02, 0x4a
	.zero		1
	.zero		1


	//----- nvinfo : EIATTR_EXIT_INSTR_OFFSETS
	.align		4
        /*0068*/ 	.byte	0x04, 0x1c
        /*006a*/ 	.short	(.L_19 - .L_18)


	//   ....[0]....
.L_18:
        /*006c*/ 	.word	0x00000010


	//----- nvinfo : EIATTR_CBANK_PARAM_SIZE
	.align		4
.L_19:
        /*0070*/ 	.byte	0x03, 0x19
        /*0072*/ 	.short	0x001c


	//----- nvinfo : EIATTR_PARAM_CBANK
	.align		4
        /*0074*/ 	.byte	0x04, 0x0a
        /*0076*/ 	.short	(.L_21 - .L_20)
	.align		4
.L_20:
        /*0078*/ 	.word	index@(.nv.constant0._Z13rotateScatterPKfPffii)
        /*007c*/ 	.short	0x0380
        /*007e*/ 	.short	0x001c


	//----- nvinfo : EIATTR_SW_WAR
	.align		4
.L_21:
        /*0080*/ 	.byte	0x04, 0x36
        /*0082*/ 	.short	(.L_23 - .L_22)
.L_22:
        /*0084*/ 	.word	0x00000008
.L_23:


//--------------------- .nv.callgraph             --------------------------
	.section	.nv.callgraph,"",@"SHT_CUDA_CALLGRAPH"
	.align	4
	.sectionentsize	8
	.align		4
        /*0000*/ 	.word	0x00000000
	.align		4
        /*0004*/ 	.word	0xffffffff
	.align		4
        /*0008*/ 	.word	0x00000000
	.align		4
        /*000c*/ 	.word	0xfffffffe
	.align		4
        /*0010*/ 	.word	0x00000000
	.align		4
        /*0014*/ 	.word	0xfffffffd
	.align		4
        /*0018*/ 	.word	0x00000000
	.align		4
        /*001c*/ 	.word	0xfffffffc


//--------------------- .text._Z13rotateScatterPKfPffii --------------------------
	.section	.text._Z13rotateScatterPKfPffii,"ax",@progbits
	.align	128
        .global         _Z13rotateScatterPKfPffii
        .type           _Z13rotateScatterPKfPffii,@function
        .size           _Z13rotateScatterPKfPffii,(.L_x_1 - _Z13rotateScatterPKfPffii)
        .other          _Z13rotateScatterPKfPffii,@"STO_CUDA_ENTRY STV_DEFAULT"
_Z13rotateScatterPKfPffii:
.text._Z13rotateScatterPKfPffii:
[----:B------:R-:W-:Y:S01]  /*0000*/  LDC R1, c[0x0][0x37c] ;  /* 0x0000df00ff017b82 */ /* 0x000fe20000000800 */
[----:B------:R-:W-:Y:S05]  /*0010*/  EXIT ;  /* 0x000000000000794d */ /* 0x000fea0003800000 */
.L_x_0:
[----:B------:R-:W-:-:S00]  /*0020*/  BRA `(.L_x_0) ;  /* 0xfffffffc00fc7947 */ /* 0x000fc0000383ffff */
[----:B------:R-:W-:-:S00]  /*0030*/  NOP ;  /* 0x0000000000007918 */ /* 0x000fc00000000000 */
        /* <DEDUP_REMOVED lines=12> */
.L_x_1:


//--------------------- .nv.shared.reserved.0     --------------------------
	.section	.nv.shared.reserved.0,"aw",@nobits
	.weak		__nv_reservedSMEM_offset_0_alias
	.size		__nv_reservedSMEM_offset_0_alias, 0, 64
	.other		__nv_reservedSMEM_offset_0_alias,@"STO_CUDA_RESERVED_SHARED STV_DEFAULT"
__nv_reservedSMEM_offset_0_alias:
	.zero		0
	.zero		64


//--------------------- .nv.constant0._Z13rotateScatterPKfPffii --------------------------
	.section	.nv.constant0._Z13rotateScatterPKfPffii,"a",@progbits
	.sectionflags	@""
	.align	4
.nv.constant0._Z13rotateScatterPKfPffii:
	.zero		924


//--------------------- SYMBOLS --------------------------

	.type		.nv.reservedSmem.offset0,@object
	.size		.nv.reservedSmem.offset0,0x4
